//
// Generated by NVIDIA NVVM Compiler
//
// Compiler Build ID: CL-36424714
// Cuda compilation tools, release 13.0, V13.0.88
// Based on NVVM 20.0.0
//

.version 9.0
.target sm_100
.address_size 64

	// .globl	_Z34doubleArrayElementwiseSquareKernelPdS_i
.func  (.param .b64 func_retval0) __internal_accurate_pow
(
	.param .b64 __internal_accurate_pow_param_0
)
;

.visible .entry _Z34doubleArrayElementwiseSquareKernelPdS_i(
	.param .u64 .ptr .align 1 _Z34doubleArrayElementwiseSquareKernelPdS_i_param_0,
	.param .u64 .ptr .align 1 _Z34doubleArrayElementwiseSquareKernelPdS_i_param_1,
	.param .u32 _Z34doubleArrayElementwiseSquareKernelPdS_i_param_2
)
{
	.reg .pred 	%p<15>;
	.reg .b32 	%r<24>;
	.reg .b64 	%rd<9>;
	.reg .b64 	%fd<19>;

	ld.param.u64 	%rd1, [_Z34doubleArrayElementwiseSquareKernelPdS_i_param_0];
	ld.param.u64 	%rd2, [_Z34doubleArrayElementwiseSquareKernelPdS_i_param_1];
	ld.param.u32 	%r5, [_Z34doubleArrayElementwiseSquareKernelPdS_i_param_2];
	mov.u32 	%r6, %ctaid.x;
	mov.u32 	%r7, %ntid.x;
	mov.u32 	%r8, %tid.x;
	mad.lo.s32 	%r1, %r6, %r7, %r8;
	setp.ge.s32 	%p1, %r1, %r5;
	@%p1 bra 	$L__BB0_9;
	cvta.to.global.u64 	%rd3, %rd1;
	mul.wide.s32 	%rd4, %r1, 8;
	add.s64 	%rd5, %rd3, %rd4;
	ld.global.f64 	%fd1, [%rd5];
	{
	.reg .b32 %temp; 
	mov.b64 	{%temp, %r2}, %fd1;
	}
	mov.f64 	%fd9, 0d4000000000000000;
	{
	.reg .b32 %temp; 
	mov.b64 	{%temp, %r9}, %fd9;
	}
	and.b32  	%r4, %r9, 2146435072;
	setp.eq.s32 	%p2, %r4, 1062207488;
	abs.f64 	%fd2, %fd1;
	{ // callseq 0, 0
	.param .b64 param0;
	st.param.f64 	[param0], %fd2;
	.param .b64 retval0;
	call.uni (retval0), 
	__internal_accurate_pow, 
	(
	param0
	);
	ld.param.f64 	%fd10, [retval0];
	} // callseq 0
	setp.lt.s32 	%p3, %r2, 0;
	neg.f64 	%fd12, %fd10;
	selp.f64 	%fd13, %fd12, %fd10, %p2;
	selp.f64 	%fd18, %fd13, %fd10, %p3;
	setp.neu.f64 	%p4, %fd1, 0d0000000000000000;
	@%p4 bra 	$L__BB0_3;
	setp.eq.s32 	%p5, %r4, 1062207488;
	selp.b32 	%r10, %r2, 0, %p5;
	setp.lt.s32 	%p6, %r9, 0;
	or.b32  	%r11, %r10, 2146435072;
	selp.b32 	%r12, %r11, %r10, %p6;
	mov.b32 	%r13, 0;
	mov.b64 	%fd18, {%r13, %r12};
$L__BB0_3:
	add.f64 	%fd14, %fd1, 0d4000000000000000;
	{
	.reg .b32 %temp; 
	mov.b64 	{%temp, %r14}, %fd14;
	}
	and.b32  	%r15, %r14, 2146435072;
	setp.ne.s32 	%p7, %r15, 2146435072;
	@%p7 bra 	$L__BB0_8;
	setp.num.f64 	%p8, %fd1, %fd1;
	@%p8 bra 	$L__BB0_6;
	mov.f64 	%fd15, 0d4000000000000000;
	add.rn.f64 	%fd18, %fd1, %fd15;
	bra.uni 	$L__BB0_8;
$L__BB0_6:
	setp.neu.f64 	%p9, %fd2, 0d7FF0000000000000;
	@%p9 bra 	$L__BB0_8;
	setp.lt.s32 	%p10, %r2, 0;
	setp.eq.s32 	%p11, %r4, 1062207488;
	setp.lt.s32 	%p12, %r9, 0;
	selp.b32 	%r17, 0, 2146435072, %p12;
	and.b32  	%r18, %r9, 2147483647;
	setp.ne.s32 	%p13, %r18, 1071644672;
	or.b32  	%r19, %r17, -2147483648;
	selp.b32 	%r20, %r19, %r17, %p13;
	selp.b32 	%r21, %r20, %r17, %p11;
	selp.b32 	%r22, %r21, %r17, %p10;
	mov.b32 	%r23, 0;
	mov.b64 	%fd18, {%r23, %r22};
$L__BB0_8:
	setp.eq.f64 	%p14, %fd1, 0d3FF0000000000000;
	selp.f64 	%fd16, 0d3FF0000000000000, %fd18, %p14;
	cvta.to.global.u64 	%rd6, %rd2;
	add.s64 	%rd8, %rd6, %rd4;
	st.global.f64 	[%rd8], %fd16;
$L__BB0_9:
	ret;

}
.func  (.param .b64 func_retval0) __internal_accurate_pow(
	.param .b64 __internal_accurate_pow_param_0
)
{
	.reg .pred 	%p<8>;
	.reg .b32 	%r<49>;
	.reg .b32 	%f<3>;
	.reg .b64 	%fd<109>;

	ld.param.f64 	%fd10, [__internal_accurate_pow_param_0];
	{
	.reg .b32 %temp; 
	mov.b64 	{%temp, %r46}, %fd10;
	}
	{
	.reg .b32 %temp; 
	mov.b64 	{%r45, %temp}, %fd10;
	}
	shr.u32 	%r47, %r46, 20;
	setp.gt.u32 	%p1, %r46, 1048575;
	@%p1 bra 	$L__BB1_2;
	mul.f64 	%fd11, %fd10, 0d4350000000000000;
	{
	.reg .b32 %temp; 
	mov.b64 	{%temp, %r46}, %fd11;
	}
	{
	.reg .b32 %temp; 
	mov.b64 	{%r45, %temp}, %fd11;
	}
	shr.u32 	%r16, %r46, 20;
	add.s32 	%r47, %r16, -54;
$L__BB1_2:
	add.s32 	%r48, %r47, -1023;
	and.b32  	%r17, %r46, -2146435073;
	or.b32  	%r18, %r17, 1072693248;
	mov.b64 	%fd107, {%r45, %r18};
	setp.lt.u32 	%p2, %r18, 1073127583;
	@%p2 bra 	$L__BB1_4;
	{
	.reg .b32 %temp; 
	mov.b64 	{%r19, %temp}, %fd107;
	}
	{
	.reg .b32 %temp; 
	mov.b64 	{%temp, %r20}, %fd107;
	}
	add.s32 	%r21, %r20, -1048576;
	mov.b64 	%fd107, {%r19, %r21};
	add.s32 	%r48, %r47, -1022;
$L__BB1_4:
	add.f64 	%fd12, %fd107, 0dBFF0000000000000;
	add.f64 	%fd13, %fd107, 0d3FF0000000000000;
	rcp.approx.ftz.f64 	%fd14, %fd13;
	neg.f64 	%fd15, %fd13;
	fma.rn.f64 	%fd16, %fd15, %fd14, 0d3FF0000000000000;
	fma.rn.f64 	%fd17, %fd16, %fd16, %fd16;
	fma.rn.f64 	%fd18, %fd17, %fd14, %fd14;
	mul.f64 	%fd19, %fd12, %fd18;
	fma.rn.f64 	%fd20, %fd12, %fd18, %fd19;
	mul.f64 	%fd21, %fd20, %fd20;
	fma.rn.f64 	%fd22, %fd21, 0d3EB0F5FF7D2CAFE2, 0d3ED0F5D241AD3B5A;
	fma.rn.f64 	%fd23, %fd22, %fd21, 0d3EF3B20A75488A3F;
	fma.rn.f64 	%fd24, %fd23, %fd21, 0d3F1745CDE4FAECD5;
	fma.rn.f64 	%fd25, %fd24, %fd21, 0d3F3C71C7258A578B;
	fma.rn.f64 	%fd26, %fd25, %fd21, 0d3F6249249242B910;
	fma.rn.f64 	%fd27, %fd26, %fd21, 0d3F89999999999DFB;
	sub.f64 	%fd28, %fd12, %fd20;
	add.f64 	%fd29, %fd28, %fd28;
	neg.f64 	%fd30, %fd20;
	fma.rn.f64 	%fd31, %fd30, %fd12, %fd29;
	mul.f64 	%fd32, %fd18, %fd31;
	fma.rn.f64 	%fd33, %fd21, %fd27, 0d3FB5555555555555;
	mov.f64 	%fd34, 0d3FB5555555555555;
	sub.f64 	%fd35, %fd34, %fd33;
	fma.rn.f64 	%fd36, %fd21, %fd27, %fd35;
	add.f64 	%fd37, %fd36, 0dBC46A4CB00B9E7B0;
	add.f64 	%fd38, %fd33, %fd37;
	sub.f64 	%fd39, %fd33, %fd38;
	add.f64 	%fd40, %fd37, %fd39;
	mul.rn.f64 	%fd41, %fd20, %fd20;
	neg.f64 	%fd42, %fd41;
	fma.rn.f64 	%fd43, %fd20, %fd20, %fd42;
	{
	.reg .b32 %temp; 
	mov.b64 	{%r22, %temp}, %fd32;
	}
	{
	.reg .b32 %temp; 
	mov.b64 	{%temp, %r23}, %fd32;
	}
	add.s32 	%r24, %r23, 1048576;
	mov.b64 	%fd44, {%r22, %r24};
	fma.rn.f64 	%fd45, %fd20, %fd44, %fd43;
	mul.rn.f64 	%fd46, %fd41, %fd20;
	neg.f64 	%fd47, %fd46;
	fma.rn.f64 	%fd48, %fd41, %fd20, %fd47;
	fma.rn.f64 	%fd49, %fd41, %fd32, %fd48;
	fma.rn.f64 	%fd50, %fd45, %fd20, %fd49;
	mul.rn.f64 	%fd51, %fd38, %fd46;
	neg.f64 	%fd52, %fd51;
	fma.rn.f64 	%fd53, %fd38, %fd46, %fd52;
	fma.rn.f64 	%fd54, %fd38, %fd50, %fd53;
	fma.rn.f64 	%fd55, %fd40, %fd46, %fd54;
	add.f64 	%fd56, %fd51, %fd55;
	sub.f64 	%fd57, %fd51, %fd56;
	add.f64 	%fd58, %fd55, %fd57;
	add.f64 	%fd59, %fd20, %fd56;
	sub.f64 	%fd60, %fd20, %fd59;
	add.f64 	%fd61, %fd56, %fd60;
	add.f64 	%fd62, %fd58, %fd61;
	add.f64 	%fd63, %fd32, %fd62;
	add.f64 	%fd64, %fd59, %fd63;
	sub.f64 	%fd65, %fd59, %fd64;
	add.f64 	%fd66, %fd63, %fd65;
	xor.b32  	%r25, %r48, -2147483648;
	mov.b32 	%r26, 1127219200;
	mov.b64 	%fd67, {%r25, %r26};
	mov.b32 	%r27, -2147483648;
	mov.b64 	%fd68, {%r27, %r26};
	sub.f64 	%fd69, %fd67, %fd68;
	fma.rn.f64 	%fd70, %fd69, 0d3FE62E42FEFA39EF, %fd64;
	fma.rn.f64 	%fd71, %fd69, 0dBFE62E42FEFA39EF, %fd70;
	sub.f64 	%fd72, %fd71, %fd64;
	sub.f64 	%fd73, %fd66, %fd72;
	fma.rn.f64 	%fd74, %fd69, 0d3C7ABC9E3B39803F, %fd73;
	add.f64 	%fd75, %fd70, %fd74;
	sub.f64 	%fd76, %fd70, %fd75;
	add.f64 	%fd77, %fd74, %fd76;
	mov.f64 	%fd78, 0d4000000000000000;
	{
	.reg .b32 %temp; 
	mov.b64 	{%temp, %r28}, %fd78;
	}
	{
	.reg .b32 %temp; 
	mov.b64 	{%r29, %temp}, %fd78;
	}
	shl.b32 	%r30, %r28, 1;
	setp.gt.u32 	%p3, %r30, -33554433;
	and.b32  	%r31, %r28, -15728641;
	selp.b32 	%r32, %r31, %r28, %p3;
	mov.b64 	%fd79, {%r29, %r32};
	mul.rn.f64 	%fd80, %fd75, %fd79;
	neg.f64 	%fd81, %fd80;
	fma.rn.f64 	%fd82, %fd75, %fd79, %fd81;
	fma.rn.f64 	%fd83, %fd77, %fd79, %fd82;
	add.f64 	%fd4, %fd80, %fd83;
	sub.f64 	%fd84, %fd80, %fd4;
	add.f64 	%fd5, %fd83, %fd84;
	fma.rn.f64 	%fd85, %fd4, 0d3FF71547652B82FE, 0d4338000000000000;
	{
	.reg .b32 %temp; 
	mov.b64 	{%r13, %temp}, %fd85;
	}
	mov.f64 	%fd86, 0dC338000000000000;
	add.rn.f64 	%fd87, %fd85, %fd86;
	fma.rn.f64 	%fd88, %fd87, 0dBFE62E42FEFA39EF, %fd4;
	fma.rn.f64 	%fd89, %fd87, 0dBC7ABC9E3B39803F, %fd88;
	fma.rn.f64 	%fd90, %fd89, 0d3E5ADE1569CE2BDF, 0d3E928AF3FCA213EA;
	fma.rn.f64 	%fd91, %fd90, %fd89, 0d3EC71DEE62401315;
	fma.rn.f64 	%fd92, %fd91, %fd89, 0d3EFA01997C89EB71;
	fma.rn.f64 	%fd93, %fd92, %fd89, 0d3F2A01A014761F65;
	fma.rn.f64 	%fd94, %fd93, %fd89, 0d3F56C16C1852B7AF;
	fma.rn.f64 	%fd95, %fd94, %fd89, 0d3F81111111122322;
	fma.rn.f64 	%fd96, %fd95, %fd89, 0d3FA55555555502A1;
	fma.rn.f64 	%fd97, %fd96, %fd89, 0d3FC5555555555511;
	fma.rn.f64 	%fd98, %fd97, %fd89, 0d3FE000000000000B;
	fma.rn.f64 	%fd99, %fd98, %fd89, 0d3FF0000000000000;
	fma.rn.f64 	%fd100, %fd99, %fd89, 0d3FF0000000000000;
	{
	.reg .b32 %temp; 
	mov.b64 	{%r14, %temp}, %fd100;
	}
	{
	.reg .b32 %temp; 
	mov.b64 	{%temp, %r15}, %fd100;
	}
	shl.b32 	%r33, %r13, 20;
	add.s32 	%r34, %r33, %r15;
	mov.b64 	%fd108, {%r14, %r34};
	{
	.reg .b32 %temp; 
	mov.b64 	{%temp, %r35}, %fd4;
	}
	mov.b32 	%f2, %r35;
	abs.f32 	%f1, %f2;
	setp.lt.f32 	%p4, %f1, 0f4086232B;
	@%p4 bra 	$L__BB1_7;
	setp.lt.f64 	%p5, %fd4, 0d0000000000000000;
	add.f64 	%fd101, %fd4, 0d7FF0000000000000;
	selp.f64 	%fd108, 0d0000000000000000, %fd101, %p5;
	setp.geu.f32 	%p6, %f1, 0f40874800;
	@%p6 bra 	$L__BB1_7;
	shr.u32 	%r36, %r13, 31;
	add.s32 	%r37, %r13, %r36;
	shr.s32 	%r38, %r37, 1;
	shl.b32 	%r39, %r38, 20;
	add.s32 	%r40, %r15, %r39;
	mov.b64 	%fd102, {%r14, %r40};
	sub.s32 	%r41, %r13, %r38;
	shl.b32 	%r42, %r41, 20;
	add.s32 	%r43, %r42, 1072693248;
	mov.b32 	%r44, 0;
	mov.b64 	%fd103, {%r44, %r43};
	mul.f64 	%fd108, %fd103, %fd102;
$L__BB1_7:
	abs.f64 	%fd104, %fd108;
	setp.eq.f64 	%p7, %fd104, 0d7FF0000000000000;
	fma.rn.f64 	%fd105, %fd108, %fd5, %fd108;
	selp.f64 	%fd106, %fd108, %fd105, %p7;
	st.param.f64 	[func_retval0], %fd106;
	ret;

}


// ===== COMPILED SASS (sm_100) =====

	.target	sm_100

	.elftype	@"ET_EXEC"


//--------------------- .note.nv.tkinfo           --------------------------
	.section	.note.nv.tkinfo,"",@"SHT_NOTE"
	.sectionflags	@"SHF_NOTE_NV_TKINFO"
	.tkinfo
        /*0018*/ 	.word	0x00000002
        /*0030*/ 	.string	""
        /*0030*/ 	.string	"ptxas"
        /*0030*/ 	.string	"Cuda compilation tools, release 13.0, V13.0.88"
        /*0030*/ 	.string	"Build cuda_13.0.r13.0/compiler.36424714_0"
        /*0030*/ 	.string	"-arch sm_100 -m 64 "



//--------------------- .note.nv.cuinfo           --------------------------
	.section	.note.nv.cuinfo,"",@"SHT_NOTE"
	.sectionflags	@"SHF_NOTE_NV_CUINFO"
        /*0018*/ 	.short	0x0002
        /*001a*/ 	.short	0x0064
        /*001c*/ 	.short	0x0082
	.zero		2


//--------------------- .nv.info                  --------------------------
	.section	.nv.info,"",@"SHT_CUDA_INFO"
	.align	4


	//----- nvinfo : EIATTR_REGCOUNT
	.align		4
        /*0000*/ 	.byte	0x04, 0x2f
        /*0002*/ 	.short	(.L_1 - .L_0)
	.align		4
.L_0:
        /*0004*/ 	.word	index@(_Z34doubleArrayElementwiseSquareKernelPdS_i)
        /*0008*/ 	.word	0x0000001e


	//----- nvinfo : EIATTR_FRAME_SIZE
	.align		4
.L_1:
        /*000c*/ 	.byte	0x04, 0x11
        /*000e*/ 	.short	(.L_3 - .L_2)
	.align		4
.L_2:
        /*0010*/ 	.word	index@($_Z34doubleArrayElementwiseSquareKernelPdS_i$__internal_accurate_pow)
        /*0014*/ 	.word	0x00000000


	//----- nvinfo : EIATTR_FRAME_SIZE
	.align		4
.L_3:
        /*0018*/ 	.byte	0x04, 0x11
        /*001a*/ 	.short	(.L_5 - .L_4)
	.align		4
.L_4:
        /*001c*/ 	.word	index@(_Z34doubleArrayElementwiseSquareKernelPdS_i)
        /*0020*/ 	.word	0x00000000


	//----- nvinfo : EIATTR_MIN_STACK_SIZE
	.align		4
.L_5:
        /*0024*/ 	.byte	0x04, 0x12
        /*0026*/ 	.short	(.L_7 - .L_6)
	.align		4
.L_6:
        /*0028*/ 	.word	index@(_Z34doubleArrayElementwiseSquareKernelPdS_i)
        /*002c*/ 	.word	0x00000000
.L_7:


//--------------------- .nv.compat                --------------------------
	.section	.nv.compat,"",@"SHT_CUDA_COMPAT_INFO"
	.align	4
        /*0000*/ 	.byte	0x02, 0x09, 0x00, 0x00, 0x02, 0x02, 0x01, 0x00, 0x02, 0x05, 0x05, 0x00, 0x03, 0x07, 0x01, 0x01
        /*0010*/ 	.byte	0x02, 0x03, 0x00, 0x00, 0x02, 0x06, 0x01, 0x00, 0x04, 0x0b, 0x08, 0x00, 0x01, 0x00, 0x00, 0x00
        /*0020*/ 	.byte	0x00, 0x00, 0x00, 0x00


//--------------------- .nv.info._Z34doubleArrayElementwiseSquareKernelPdS_i --------------------------
	.section	.nv.info._Z34doubleArrayElementwiseSquareKernelPdS_i,"",@"SHT_CUDA_INFO"
	.sectionflags	@""
	.align	4


	//----- nvinfo : EIATTR_CUDA_API_VERSION
	.align		4
        /*0000*/ 	.byte	0x04, 0x37
        /*0002*/ 	.short	(.L_9 - .L_8)
.L_8:
        /*0004*/ 	.word	0x00000082


	//----- nvinfo : EIATTR_KPARAM_INFO
	.align		4
.L_9:
        /*0008*/ 	.byte	0x04, 0x17
        /*000a*/ 	.short	(.L_11 - .L_10)
.L_10:
        /*000c*/ 	.word	0x00000000
        /*0010*/ 	.short	0x0002
        /*0012*/ 	.short	0x0010
        /*0014*/ 	.byte	0x00, 0xf0, 0x11, 0x00


	//----- nvinfo : EIATTR_KPARAM_INFO
	.align		4
.L_11:
        /*0018*/ 	.byte	0x04, 0x17
        /*001a*/ 	.short	(.L_13 - .L_12)
.L_12:
        /*001c*/ 	.word	0x00000000
        /*0020*/ 	.short	0x0001
        /*0022*/ 	.short	0x0008
        /*0024*/ 	.byte	0x00, 0xf5, 0x21, 0x00


	//----- nvinfo : EIATTR_KPARAM_INFO
	.align		4
.L_13:
        /*0028*/ 	.byte	0x04, 0x17
        /*002a*/ 	.short	(.L_15 - .L_14)
.L_14:
        /*002c*/ 	.word	0x00000000
        /*0030*/ 	.short	0x0000
        /*0032*/ 	.short	0x0000
        /*0034*/ 	.byte	0x00, 0xf5, 0x21, 0x00


	//----- nvinfo : EIATTR_SPARSE_MMA_MASK
	.align		4
.L_15:
        /*0038*/ 	.byte	0x03, 0x50
        /*003a*/ 	.short	0x0000


	//----- nvinfo : EIATTR_MAXREG_COUNT
	.align		4
        /*003c*/ 	.byte	0x03, 0x1b
        /*003e*/ 	.short	0x00ff


	//----- nvinfo : EIATTR_MERCURY_ISA_VERSION
	.align		4
        /*0040*/ 	.byte	0x03, 0x5f
        /*0042*/ 	.short	0x0101


	//----- nvinfo : EIATTR_VRC_CTA_INIT_COUNT
	.align		4
        /*0044*/ 	.byte	0x02, 0x4a
	.zero		1
	.zero		1


	//----- nvinfo : EIATTR_EXIT_INSTR_OFFSETS
	.align		4
        /*0048*/ 	.byte	0x04, 0x1c
        /*004a*/ 	.short	(.L_17 - .L_16)


	//   ....[0]....
.L_16:
        /*004c*/ 	.word	0x00000070


	//   ....[1]....
        /*0050*/ 	.word	0x00000260


	//----- nvinfo : EIATTR_CRS_STACK_SIZE
	.align		4
.L_17:
        /*0054*/ 	.byte	0x04, 0x1e
        /*0056*/ 	.short	(.L_19 - .L_18)
.L_18:
        /*0058*/ 	.word	0x00000000


	//----- nvinfo : EIATTR_CBANK_PARAM_SIZE
	.align		4
.L_19:
        /*005c*/ 	.byte	0x03, 0x19
        /*005e*/ 	.short	0x0014


	//----- nvinfo : EIATTR_PARAM_CBANK
	.align		4
        /*0060*/ 	.byte	0x04, 0x0a
        /*0062*/ 	.short	(.L_21 - .L_20)
	.align		4
.L_20:
        /*0064*/ 	.word	index@(.nv.constant0._Z34doubleArrayElementwiseSquareKernelPdS_i)
        /*0068*/ 	.short	0x0380
        /*006a*/ 	.short	0x0014


	//----- nvinfo : EIATTR_SW_WAR
	.align		4
.L_21:
        /*006c*/ 	.byte	0x04, 0x36
        /*006e*/ 	.short	(.L_23 - .L_22)
.L_22:
        /*0070*/ 	.word	0x00000008
.L_23:


//--------------------- .nv.callgraph             --------------------------
	.section	.nv.callgraph,"",@"SHT_CUDA_CALLGRAPH"
	.align	4
	.sectionentsize	8
	.align		4
        /*0000*/ 	.word	0x00000000
	.align		4
        /*0004*/ 	.word	0xffffffff
	.align		4
        /*0008*/ 	.word	0x00000000
	.align		4
        /*000c*/ 	.word	0xfffffffe
	.align		4
        /*0010*/ 	.word	0x00000000
	.align		4
        /*0014*/ 	.word	0xfffffffd
	.align		4
        /*0018*/ 	.word	0x00000000
	.align		4
        /*001c*/ 	.word	0xfffffffc


//--------------------- .text._Z34doubleArrayElementwiseSquareKernelPdS_i --------------------------
	.section	.text._Z34doubleArrayElementwiseSquareKernelPdS_i,"ax",@progbits
	.align	128
        .global         _Z34doubleArrayElementwiseSquareKernelPdS_i
        .type           _Z34doubleArrayElementwiseSquareKernelPdS_i,@function
        .size           _Z34doubleArrayElementwiseSquareKernelPdS_i,(.L_x_5 - _Z34doubleArrayElementwiseSquareKernelPdS_i)
        .other          _Z34doubleArrayElementwiseSquareKernelPdS_i,@"STO_CUDA_ENTRY STV_DEFAULT"
_Z34doubleArrayElementwiseSquareKernelPdS_i:
.text._Z34doubleArrayElementwiseSquareKernelPdS_i:
[----:B------:R-:W-:Y:S01]  /*0000*/  LDC R1, c[0x0][0x37c] ;  /* 0x0000df00ff017b82 */ /* 0x000fe20000000800 */
[----:B------:R-:W0:Y:S07]  /*0010*/  S2R R3, SR_TID.X ;  /* 0x0000000000037919 */ /* 0x000e2e0000002100 */
[----:B------:R-:W0:Y:S01]  /*0020*/  S2UR UR4, SR_CTAID.X ;  /* 0x00000000000479c3 */ /* 0x000e220000002500 */
[----:B------:R-:W1:Y:S07]  /*0030*/  LDCU UR5, c[0x0][0x390] ;  /* 0x00007200ff0577ac */ /* 0x000e6e0008000800 */
[----:B------:R-:W0:Y:S02]  /*0040*/  LDC R10, c[0x0][0x360] ;  /* 0x0000d800ff0a7b82 */ /* 0x000e240000000800 */
[----:B0-----:R-:W-:-:S05]  /*0050*/  IMAD R10, R10, UR4, R3 ;  /* 0x000000040a0a7c24 */ /* 0x001fca000f8e0203 */
[----:B-1----:R-:W-:-:S13]  /*0060*/  ISETP.GE.AND P0, PT, R10, UR5, PT ;  /* 0x000000050a007c0c */ /* 0x002fda000bf06270 */
[----:B------:R-:W-:Y:S05]  /*0070*/  @P0 EXIT ;  /* 0x000000000000094d */ /* 0x000fea0003800000 */
[----:B------:R-:W0:Y:S01]  /*0080*/  LDC.64 R2, c[0x0][0x380] ;  /* 0x0000e000ff027b82 */ /* 0x000e220000000a00 */
[----:B------:R-:W1:Y:S01]  /*0090*/  LDCU.64 UR4, c[0x0][0x358] ;  /* 0x00006b00ff0477ac */ /* 0x000e620008000a00 */
[----:B0-----:R-:W-:-:S06]  /*00a0*/  IMAD.WIDE R2, R10, 0x8, R2 ;  /* 0x000000080a027825 */ /* 0x001fcc00078e0202 */
[----:B-1----:R-:W5:Y:S01]  /*00b0*/  LDG.E.64 R2, desc[UR4][R2.64] ;  /* 0x0000000402027981 */ /* 0x002f62000c1e1b00 */
[----:B------:R-:W-:Y:S01]  /*00c0*/  BSSY.RECONVERGENT B0, `(.L_x_0) ;  /* 0x0000003000007945 */ /* 0x000fe20003800200 */
[----:B------:R-:W-:-:S07]  /*00d0*/  MOV R0, 0xf0 ;  /* 0x000000f000007802 */ /* 0x000fce0000000f00 */
[----:B-----5:R-:W-:Y:S05]  /*00e0*/  CALL.REL.NOINC `($_Z34doubleArrayElementwiseSquareKernelPdS_i$__internal_accurate_pow) ;  /* 0x0000000000607944 */ /* 0x020fea0003c00000 */
[----:B------:R-:W-:Y:S05]  /*00f0*/  BSYNC.RECONVERGENT B0 ;  /* 0x0000000000007941 */ /* 0x000fea0003800200 */
.L_x_0:
[C---:B------:R-:W-:Y:S01]  /*0100*/  DADD R4, R2.reuse, 2 ;  /* 0x4000000002047429 */ /* 0x040fe20000000000 */
[----:B------:R-:W0:Y:S01]  /*0110*/  LDC.64 R6, c[0x0][0x388] ;  /* 0x0000e200ff067b82 */ /* 0x000e220000000a00 */
[C---:B------:R-:W-:Y:S01]  /*0120*/  DSETP.NEU.AND P1, PT, R2.reuse, RZ, PT ;  /* 0x000000ff0200722a */ /* 0x040fe20003f2d000 */
[----:B------:R-:W-:Y:S01]  /*0130*/  BSSY.RECONVERGENT B0, `(.L_x_1) ;  /* 0x000000e000007945 */ /* 0x000fe20003800200 */
[----:B------:R-:W-:-:S06]  /*0140*/  DSETP.NEU.AND P0, PT, R2, 1, PT ;  /* 0x3ff000000200742a */ /* 0x000fcc0003f0d000 */
[----:B------:R-:W-:Y:S01]  /*0150*/  LOP3.LUT R4, R5, 0x7ff00000, RZ, 0xc0, !PT ;  /* 0x7ff0000005047812 */ /* 0x000fe200078ec0ff */
[----:B------:R-:W-:-:S03]  /*0160*/  IMAD.MOV.U32 R5, RZ, RZ, R9 ;  /* 0x000000ffff057224 */ /* 0x000fc600078e0009 */
[----:B------:R-:W-:Y:S01]  /*0170*/  ISETP.NE.AND P2, PT, R4, 0x7ff00000, PT ;  /* 0x7ff000000400780c */ /* 0x000fe20003f45270 */
[----:B------:R-:W-:Y:S01]  /*0180*/  IMAD.MOV.U32 R4, RZ, RZ, R8 ;  /* 0x000000ffff047224 */ /* 0x000fe200078e0008 */
[----:B------:R-:W-:-:S11]  /*0190*/  @!P1 CS2R R4, SRZ ;  /* 0x0000000000049805 */ /* 0x000fd6000001ff00 */
[----:B------:R-:W-:Y:S05]  /*01a0*/  @P2 BRA `(.L_x_2) ;  /* 0x0000000000182947 */ /* 0x000fea0003800000 */
[----:B------:R-:W-:-:S14]  /*01b0*/  DSETP.NAN.AND P1, PT, R2, R2, PT ;  /* 0x000000020200722a */ /* 0x000fdc0003f28000 */
[----:B------:R-:W-:Y:S01]  /*01c0*/  @P1 DADD R4, R2, 2 ;  /* 0x4000000002041429 */ /* 0x000fe20000000000 */
[----:B------:R-:W-:Y:S10]  /*01d0*/  @P1 BRA `(.L_x_2) ;  /* 0x00000000000c1947 */ /* 0x000ff40003800000 */
[----:B------:R-:W-:-:S14]  /*01e0*/  DSETP.NEU.AND P1, PT, |R2|, +INF , PT ;  /* 0x7ff000000200742a */ /* 0x000fdc0003f2d200 */
[----:B------:R-:W-:Y:S02]  /*01f0*/  @!P1 IMAD.MOV.U32 R4, RZ, RZ, 0x0 ;  /* 0x00000000ff049424 */ /* 0x000fe400078e00ff */
[----:B------:R-:W-:-:S07]  /*0200*/  @!P1 IMAD.MOV.U32 R5, RZ, RZ, 0x7ff00000 ;  /* 0x7ff00000ff059424 */ /* 0x000fce00078e00ff */
.L_x_2:
[----:B------:R-:W-:Y:S05]  /*0210*/  BSYNC.RECONVERGENT B0 ;  /* 0x0000000000007941 */ /* 0x000fea0003800200 */
.L_x_1:
[----:B------:R-:W-:Y:S01]  /*0220*/  FSEL R2, R4, RZ, P0 ;  /* 0x000000ff04027208 */ /* 0x000fe20000000000 */
[----:B0-----:R-:W-:Y:S01]  /*0230*/  IMAD.WIDE R10, R10, 0x8, R6 ;  /* 0x000000080a0a7825 */ /* 0x001fe200078e0206 */
[----:B------:R-:W-:-:S05]  /*0240*/  FSEL R3, R5, 1.875, P0 ;  /* 0x3ff0000005037808 */ /* 0x000fca0000000000 */
[----:B------:R-:W-:Y:S01]  /*0250*/  STG.E.64 desc[UR4][R10.64], R2 ;  /* 0x000000020a007986 */ /* 0x000fe2000c101b04 */
[----:B------:R-:W-:Y:S05]  /*0260*/  EXIT ;  /* 0x000000000000794d */ /* 0x000fea0003800000 */
        .type           $_Z34doubleArrayElementwiseSquareKernelPdS_i$__internal_accurate_pow,@function
        .size           $_Z34doubleArrayElementwiseSquareKernelPdS_i$__internal_accurate_pow,(.L_x_5 - $_Z34doubleArrayElementwiseSquareKernelPdS_i$__internal_accurate_pow)
$_Z34doubleArrayElementwiseSquareKernelPdS_i$__internal_accurate_pow:
[----:B------:R-:W-:Y:S01]  /*0270*/  DADD R4, -RZ, |R2| ;  /* 0x00000000ff047229 */ /* 0x000fe20000000502 */
[----:B------:R-:W-:Y:S01]  /*0280*/  IMAD.MOV.U32 R14, RZ, RZ, RZ ;  /* 0x000000ffff0e7224 */ /* 0x000fe200078e00ff */
[----:B------:R-:W-:Y:S01]  /*0290*/  UMOV UR6, 0x7d2cafe2 ;  /* 0x7d2cafe200067882 */ /* 0x000fe20000000000 */
[----:B------:R-:W-:Y:S01]  /*02a0*/  IMAD.MOV.U32 R18, RZ, RZ, 0x41ad3b5a ;  /* 0x41ad3b5aff127424 */ /* 0x000fe200078e00ff */
[----:B------:R-:W-:Y:S01]  /*02b0*/  UMOV UR7, 0x3eb0f5ff ;  /* 0x3eb0f5ff00077882 */ /* 0x000fe20000000000 */
[----:B------:R-:W-:Y:S01]  /*02c0*/  IMAD.MOV.U32 R19, RZ, RZ, 0x3ed0f5d2 ;  /* 0x3ed0f5d2ff137424 */ /* 0x000fe200078e00ff */
[----:B------:R-:W-:Y:S01]  /*02d0*/  UMOV UR8, 0x3b39803f ;  /* 0x3b39803f00087882 */ /* 0x000fe20000000000 */
[----:B------:R-:W-:-:S03]  /*02e0*/  UMOV UR9, 0x3c7abc9e ;  /* 0x3c7abc9e00097882 */ /* 0x000fc60000000000 */
[----:B------:R-:W-:Y:S02]  /*02f0*/  ISETP.GT.U32.AND P0, PT, R5, 0xfffff, PT ;  /* 0x000fffff0500780c */ /* 0x000fe40003f04070 */
[----:B------:R-:W-:-:S11]  /*0300*/  MOV R6, R5 ;  /* 0x0000000500067202 */ /* 0x000fd60000000f00 */
[----:B------:R-:W-:-:S10]  /*0310*/  @!P0 DMUL R22, R4, 1.80143985094819840000e+16 ;  /* 0x4350000004168828 */ /* 0x000fd40000000000 */
[----:B------:R-:W-:Y:S02]  /*0320*/  @!P0 IMAD.MOV.U32 R6, RZ, RZ, R23 ;  /* 0x000000ffff068224 */ /* 0x000fe400078e0017 */
[----:B------:R-:W-:-:S03]  /*0330*/  @!P0 IMAD.MOV.U32 R4, RZ, RZ, R22 ;  /* 0x000000ffff048224 */ /* 0x000fc600078e0016 */
[----:B------:R-:W-:Y:S01]  /*0340*/  LOP3.LUT R6, R6, 0x800fffff, RZ, 0xc0, !PT ;  /* 0x800fffff06067812 */ /* 0x000fe200078ec0ff */
[----:B------:R-:W-:Y:S01]  /*0350*/  IMAD.MOV.U32 R12, RZ, RZ, R4 ;  /* 0x000000ffff0c7224 */ /* 0x000fe200078e0004 */
[----:B------:R-:W-:Y:S02]  /*0360*/  SHF.R.U32.HI R4, RZ, 0x14, R5 ;  /* 0x00000014ff047819 */ /* 0x000fe40000011605 */
[----:B------:R-:W-:Y:S02]  /*0370*/  LOP3.LUT R13, R6, 0x3ff00000, RZ, 0xfc, !PT ;  /* 0x3ff00000060d7812 */ /* 0x000fe400078efcff */
[----:B------:R-:W-:Y:S02]  /*0380*/  @!P0 LEA.HI R4, R23, 0xffffffca, RZ, 0xc ;  /* 0xffffffca17048811 */ /* 0x000fe400078f60ff */
[----:B------:R-:W-:-:S03]  /*0390*/  ISETP.GE.U32.AND P1, PT, R13, 0x3ff6a09f, PT ;  /* 0x3ff6a09f0d00780c */ /* 0x000fc60003f26070 */
[----:B------:R-:W-:-:S10]  /*03a0*/  VIADD R5, R4, 0xfffffc01 ;  /* 0xfffffc0104057836 */ /* 0x000fd40000000000 */
[----:B------:R-:W-:Y:S02]  /*03b0*/  @P1 VIADD R7, R13, 0xfff00000 ;  /* 0xfff000000d071836 */ /* 0x000fe40000000000 */
[----:B------:R-:W-:-:S03]  /*03c0*/  @P1 VIADD R5, R4, 0xfffffc02 ;  /* 0xfffffc0204051836 */ /* 0x000fc60000000000 */
[----:B------:R-:W-:Y:S02]  /*03d0*/  @P1 MOV R13, R7 ;  /* 0x00000007000d1202 */ /* 0x000fe40000000f00 */
[----:B------:R-:W-:Y:S01]  /*03e0*/  LOP3.LUT R4, R5, 0x80000000, RZ, 0x3c, !PT ;  /* 0x8000000005047812 */ /* 0x000fe200078e3cff */
[----:B------:R-:W-:-:S03]  /*03f0*/  IMAD.MOV.U32 R5, RZ, RZ, 0x43300000 ;  /* 0x43300000ff057424 */ /* 0x000fc600078e00ff */
[C---:B------:R-:W-:Y:S02]  /*0400*/  DADD R8, R12.reuse, 1 ;  /* 0x3ff000000c087429 */ /* 0x040fe40000000000 */
[----:B------:R-:W-:-:S04]  /*0410*/  DADD R12, R12, -1 ;  /* 0xbff000000c0c7429 */ /* 0x000fc80000000000 */
[----:B------:R-:W0:Y:S02]  /*0420*/  MUFU.RCP64H R15, R9 ;  /* 0x00000009000f7308 */ /* 0x000e240000001800 */
[----:B0-----:R-:W-:-:S08]  /*0430*/  DFMA R6, -R8, R14, 1 ;  /* 0x3ff000000806742b */ /* 0x001fd0000000010e */
[----:B------:R-:W-:-:S08]  /*0440*/  DFMA R6, R6, R6, R6 ;  /* 0x000000060606722b */ /* 0x000fd00000000006 */
[----:B------:R-:W-:-:S08]  /*0450*/  DFMA R14, R14, R6, R14 ;  /* 0x000000060e0e722b */ /* 0x000fd0000000000e */
[----:B------:R-:W-:-:S08]  /*0460*/  DMUL R6, R12, R14 ;  /* 0x0000000e0c067228 */ /* 0x000fd00000000000 */
[----:B------:R-:W-:-:S08]  /*0470*/  DFMA R6, R12, R14, R6 ;  /* 0x0000000e0c06722b */ /* 0x000fd00000000006 */
[----:B------:R-:W-:Y:S02]  /*0480*/  DMUL R16, R6, R6 ;  /* 0x0000000606107228 */ /* 0x000fe40000000000 */
[----:B------:R-:W-:-:S06]  /*0490*/  DADD R20, R12, -R6 ;  /* 0x000000000c147229 */ /* 0x000fcc0000000806 */
[----:B------:R-:W-:Y:S01]  /*04a0*/  DFMA R8, R16, UR6, R18 ;  /* 0x0000000610087c2b */ /* 0x000fe20008000012 */
[----:B------:R-:W-:Y:S01]  /*04b0*/  UMOV UR6, 0x75488a3f ;  /* 0x75488a3f00067882 */ /* 0x000fe20000000000 */
[----:B------:R-:W-:Y:S01]  /*04c0*/  UMOV UR7, 0x3ef3b20a ;  /* 0x3ef3b20a00077882 */ /* 0x000fe20000000000 */
[----:B------:R-:W-:-:S05]  /*04d0*/  DADD R20, R20, R20 ;  /* 0x0000000014147229 */ /* 0x000fca0000000014 */
[----:B------:R-:W-:Y:S01]  /*04e0*/  DFMA R8, R16, R8, UR6 ;  /* 0x0000000610087e2b */ /* 0x000fe20008000008 */
[----:B------:R-:W-:Y:S01]  /*04f0*/  UMOV UR6, 0xe4faecd5 ;  /* 0xe4faecd500067882 */ /* 0x000fe20000000000 */
[----:B------:R-:W-:Y:S01]  /*0500*/  UMOV UR7, 0x3f1745cd ;  /* 0x3f1745cd00077882 */ /* 0x000fe20000000000 */
[-C--:B------:R-:W-:Y:S02]  /*0510*/  DFMA R20, R12, -R6.reuse, R20 ;  /* 0x800000060c14722b */ /* 0x080fe40000000014 */
[----:B------:R-:W-:-:S03]  /*0520*/  DMUL R12, R6, R6 ;  /* 0x00000006060c7228 */ /* 0x000fc60000000000 */
[----:B------:R-:W-:Y:S01]  /*0530*/  DFMA R8, R16, R8, UR6 ;  /* 0x0000000610087e2b */ /* 0x000fe20008000008 */
[----:B------:R-:W-:Y:S01]  /*0540*/  UMOV UR6, 0x258a578b ;  /* 0x258a578b00067882 */ /* 0x000fe20000000000 */
[----:B------:R-:W-:Y:S01]  /*0550*/  UMOV UR7, 0x3f3c71c7 ;  /* 0x3f3c71c700077882 */ /* 0x000fe20000000000 */
[----:B------:R-:W-:-:S05]  /*0560*/  DMUL R14, R14, R20 ;  /* 0x000000140e0e7228 */ /* 0x000fca0000000000 */
[----:B------:R-:W-:Y:S01]  /*0570*/  DFMA R8, R16, R8, UR6 ;  /* 0x0000000610087e2b */ /* 0x000fe20008000008 */
[----:B------:R-:W-:Y:S01]  /*0580*/  UMOV UR6, 0x9242b910 ;  /* 0x9242b91000067882 */ /* 0x000fe20000000000 */
[----:B------:R-:W-:-:S06]  /*0590*/  UMOV UR7, 0x3f624924 ;  /* 0x3f62492400077882 */ /* 0x000fcc0000000000 */
[----:B------:R-:W-:Y:S01]  /*05a0*/  DFMA R8, R16, R8, UR6 ;  /* 0x0000000610087e2b */ /* 0x000fe20008000008 */
[----:B------:R-:W-:Y:S01]  /*05b0*/  UMOV UR6, 0x99999dfb ;  /* 0x99999dfb00067882 */ /* 0x000fe20000000000 */
[----:B------:R-:W-:-:S06]  /*05c0*/  UMOV UR7, 0x3f899999 ;  /* 0x3f89999900077882 */ /* 0x000fcc0000000000 */
[----:B------:R-:W-:Y:S01]  /*05d0*/  DFMA R18, R16, R8, UR6 ;  /* 0x0000000610127e2b */ /* 0x000fe20008000008 */
[----:B------:R-:W-:Y:S01]  /*05e0*/  UMOV UR6, 0x55555555 ;  /* 0x5555555500067882 */ /* 0x000fe20000000000 */
[----:B------:R-:W-:-:S06]  /*05f0*/  UMOV UR7, 0x3fb55555 ;  /* 0x3fb5555500077882 */ /* 0x000fcc0000000000 */
[----:B------:R-:W-:-:S08]  /*0600*/  DFMA R8, R16, R18, UR6 ;  /* 0x0000000610087e2b */ /* 0x000fd00008000012 */
[----:B------:R-:W-:Y:S01]  /*0610*/  DADD R24, -R8, UR6 ;  /* 0x0000000608187e29 */ /* 0x000fe20008000100 */
[----:B------:R-:W-:Y:S01]  /*0620*/  UMOV UR6, 0xb9e7b0 ;  /* 0x00b9e7b000067882 */ /* 0x000fe20000000000 */
[----:B------:R-:W-:-:S06]  /*0630*/  UMOV UR7, 0x3c46a4cb ;  /* 0x3c46a4cb00077882 */ /* 0x000fcc0000000000 */
[----:B------:R-:W-:Y:S02]  /*0640*/  DFMA R20, R16, R18, R24 ;  /* 0x000000121014722b */ /* 0x000fe40000000018 */
[C---:B------:R-:W-:Y:S01]  /*0650*/  DMUL R16, R6.reuse, R12 ;  /* 0x0000000c06107228 */ /* 0x040fe20000000000 */
[----:B------:R-:W-:Y:S01]  /*0660*/  VIADD R19, R15, 0x100000 ;  /* 0x001000000f137836 */ /* 0x000fe20000000000 */
[----:B------:R-:W-:Y:S01]  /*0670*/  DFMA R24, R6, R6, -R12 ;  /* 0x000000060618722b */ /* 0x000fe2000000080c */
[----:B------:R-:W-:-:S03]  /*0680*/  MOV R18, R14 ;  /* 0x0000000e00127202 */ /* 0x000fc60000000f00 */
[----:B------:R-:W-:Y:S01]  /*0690*/  DADD R20, R20, -UR6 ;  /* 0x8000000614147e29 */ /* 0x000fe20008000000 */
[----:B------:R-:W-:Y:S01]  /*06a0*/  UMOV UR6, 0x80000000 ;  /* 0x8000000000067882 */ /* 0x000fe20000000000 */
[C---:B------:R-:W-:Y:S01]  /*06b0*/  DFMA R26, R6.reuse, R12, -R16 ;  /* 0x0000000c061a722b */ /* 0x040fe20000000810 */
[----:B------:R-:W-:Y:S01]  /*06c0*/  UMOV UR7, 0x43300000 ;  /* 0x4330000000077882 */ /* 0x000fe20000000000 */
[----:B------:R-:W-:-:S04]  /*06d0*/  DFMA R24, R6, R18, R24 ;  /* 0x000000120618722b */ /* 0x000fc80000000018 */
[----:B------:R-:W-:Y:S02]  /*06e0*/  DADD R18, R8, R20 ;  /* 0x0000000008127229 */ /* 0x000fe40000000014 */
[----:B------:R-:W-:-:S06]  /*06f0*/  DFMA R26, R14, R12, R26 ;  /* 0x0000000c0e1a722b */ /* 0x000fcc000000001a */
[----:B------:R-:W-:Y:S02]  /*0700*/  DMUL R12, R18, R16 ;  /* 0x00000010120c7228 */ /* 0x000fe40000000000 */
[----:B------:R-:W-:Y:S02]  /*0710*/  DFMA R24, R6, R24, R26 ;  /* 0x000000180618722b */ /* 0x000fe4000000001a */
[----:B------:R-:W-:-:S04]  /*0720*/  DADD R26, R8, -R18 ;  /* 0x00000000081a7229 */ /* 0x000fc80000000812 */
[----:B------:R-:W-:-:S04]  /*0730*/  DFMA R8, R18, R16, -R12 ;  /* 0x000000101208722b */ /* 0x000fc8000000080c */
[----:B------:R-:W-:-:S04]  /*0740*/  DADD R26, R20, R26 ;  /* 0x00000000141a7229 */ /* 0x000fc8000000001a */
[----:B------:R-:W-:-:S08]  /*0750*/  DFMA R8, R18, R24, R8 ;  /* 0x000000181208722b */ /* 0x000fd00000000008 */
[----:B------:R-:W-:-:S08]  /*0760*/  DFMA R26, R26, R16, R8 ;  /* 0x000000101a1a722b */ /* 0x000fd00000000008 */
[----:B------:R-:W-:-:S08]  /*0770*/  DADD R16, R12, R26 ;  /* 0x000000000c107229 */ /* 0x000fd0000000001a */
[--C-:B------:R-:W-:Y:S02]  /*0780*/  DADD R8, R6, R16.reuse ;  /* 0x0000000006087229 */ /* 0x100fe40000000010 */
[----:B------:R-:W-:-:S06]  /*0790*/  DADD R12, R12, -R16 ;  /* 0x000000000c0c7229 */ /* 0x000fcc0000000810 */
[----:B------:R-:W-:Y:S02]  /*07a0*/  DADD R6, R6, -R8 ;  /* 0x0000000006067229 */ /* 0x000fe40000000808 */
[----:B------:R-:W-:-:S06]  /*07b0*/  DADD R12, R26, R12 ;  /* 0x000000001a0c7229 */ /* 0x000fcc000000000c */
[----:B------:R-:W-:-:S08]  /*07c0*/  DADD R6, R16, R6 ;  /* 0x0000000010067229 */ /* 0x000fd00000000006 */
[----:B------:R-:W-:-:S08]  /*07d0*/  DADD R6, R12, R6 ;  /* 0x000000000c067229 */ /* 0x000fd00000000006 */
[----:B------:R-:W-:Y:S02]  /*07e0*/  DADD R6, R14, R6 ;  /* 0x000000000e067229 */ /* 0x000fe40000000006 */
[----:B------:R-:W-:Y:S01]  /*07f0*/  DADD R14, R4, -UR6 ;  /* 0x80000006040e7e29 */ /* 0x000fe20008000000 */
[----:B------:R-:W-:Y:S01]  /*0800*/  UMOV UR6, 0xfefa39ef ;  /* 0xfefa39ef00067882 */ /* 0x000fe20000000000 */
[----:B------:R-:W-:-:S04]  /*0810*/  UMOV UR7, 0x3fe62e42 ;  /* 0x3fe62e4200077882 */ /* 0x000fc80000000000 */
[----:B------:R-:W-:-:S08]  /*0820*/  DADD R12, R8, R6 ;  /* 0x00000000080c7229 */ /* 0x000fd00000000006 */
[--C-:B------:R-:W-:Y:S02]  /*0830*/  DFMA R4, R14, UR6, R12.reuse ;  /* 0x000000060e047c2b */ /* 0x100fe4000800000c */
[----:B------:R-:W-:-:S06]  /*0840*/  DADD R8, R8, -R12 ;  /* 0x0000000008087229 */ /* 0x000fcc000000080c */
[----:B------:R-:W-:Y:S02]  /*0850*/  DFMA R16, R14, -UR6, R4 ;  /* 0x800000060e107c2b */ /* 0x000fe40008000004 */
[----:B------:R-:W-:-:S06]  /*0860*/  DADD R8, R6, R8 ;  /* 0x0000000006087229 */ /* 0x000fcc0000000008 */
[----:B------:R-:W-:-:S08]  /*0870*/  DADD R16, -R12, R16 ;  /* 0x000000000c107229 */ /* 0x000fd00000000110 */
[----:B------:R-:W-:-:S08]  /*0880*/  DADD R8, R8, -R16 ;  /* 0x0000000008087229 */ /* 0x000fd00000000810 */
[----:B------:R-:W-:-:S08]  /*0890*/  DFMA R8, R14, UR8, R8 ;  /* 0x000000080e087c2b */ /* 0x000fd00008000008 */
[----:B------:R-:W-:-:S08]  /*08a0*/  DADD R6, R4, R8 ;  /* 0x0000000004067229 */ /* 0x000fd00000000008 */
[----:B------:R-:W-:Y:S02]  /*08b0*/  DADD R12, R4, -R6 ;  /* 0x00000000040c7229 */ /* 0x000fe40000000806 */
[----:B------:R-:W-:-:S06]  /*08c0*/  DMUL R4, R6, 2 ;  /* 0x4000000006047828 */ /* 0x000fcc0000000000 */
[----:B------:R-:W-:Y:S02]  /*08d0*/  DADD R12, R8, R12 ;  /* 0x00000000080c7229 */ /* 0x000fe4000000000c */
[----:B------:R-:W-:Y:S01]  /*08e0*/  DFMA R6, R6, 2, -R4 ;  /* 0x400000000606782b */ /* 0x000fe20000000804 */
[----:B------:R-:W-:Y:S01]  /*08f0*/  MOV R8, 0x652b82fe ;  /* 0x652b82fe00087802 */ /* 0x000fe20000000f00 */
[----:B------:R-:W-:-:S06]  /*0900*/  IMAD.MOV.U32 R9, RZ, RZ, 0x3ff71547 ;  /* 0x3ff71547ff097424 */ /* 0x000fcc00078e00ff */
[----:B------:R-:W-:-:S08]  /*0910*/  DFMA R12, R12, 2, R6 ;  /* 0x400000000c0c782b */ /* 0x000fd00000000006 */
[----:B------:R-:W-:-:S08]  /*0920*/  DADD R6, R4, R12 ;  /* 0x0000000004067229 */ /* 0x000fd0000000000c */
[----:B------:R-:W-:Y:S02]  /*0930*/  DFMA R8, R6, R8, 6.75539944105574400000e+15 ;  /* 0x433800000608742b */ /* 0x000fe40000000008 */
[----:B------:R-:W-:Y:S01]  /*0940*/  FSETP.GEU.AND P0, PT, |R7|, 4.1917929649353027344, PT ;  /* 0x4086232b0700780b */ /* 0x000fe20003f0e200 */
[----:B------:R-:W-:-:S05]  /*0950*/  DADD R4, R4, -R6 ;  /* 0x0000000004047229 */ /* 0x000fca0000000806 */
[----:B------:R-:W-:-:S03]  /*0960*/  DADD R14, R8, -6.75539944105574400000e+15 ;  /* 0xc3380000080e7429 */ /* 0x000fc60000000000 */
[----:B------:R-:W-:-:S05]  /*0970*/  DADD R12, R12, R4 ;  /* 0x000000000c0c7229 */ /* 0x000fca0000000004 */
[----:B------:R-:W-:Y:S01]  /*0980*/  DFMA R16, R14, -UR6, R6 ;  /* 0x800000060e107c2b */ /* 0x000fe20008000006 */
[----:B------:R-:W-:Y:S01]  /*0990*/  UMOV UR6, 0x3b39803f ;  /* 0x3b39803f00067882 */ /* 0x000fe20000000000 */
[----:B------:R-:W-:-:S06]  /*09a0*/  UMOV UR7, 0x3c7abc9e ;  /* 0x3c7abc9e00077882 */ /* 0x000fcc0000000000 */
[----:B------:R-:W-:Y:S01]  /*09b0*/  DFMA R14, R14, -UR6, R16 ;  /* 0x800000060e0e7c2b */ /* 0x000fe20008000010 */
[----:B------:R-:W-:Y:S01]  /*09c0*/  UMOV UR6, 0x69ce2bdf ;  /* 0x69ce2bdf00067882 */ /* 0x000fe20000000000 */
[----:B------:R-:W-:Y:S01]  /*09d0*/  IMAD.MOV.U32 R16, RZ, RZ, -0x35dec16 ;  /* 0xfca213eaff107424 */ /* 0x000fe200078e00ff */
[----:B------:R-:W-:Y:S01]  /*09e0*/  UMOV UR7, 0x3e5ade15 ;  /* 0x3e5ade1500077882 */ /* 0x000fe20000000000 */
[----:B------:R-:W-:-:S06]  /*09f0*/  IMAD.MOV.U32 R17, RZ, RZ, 0x3e928af3 ;  /* 0x3e928af3ff117424 */ /* 0x000fcc00078e00ff */
[----:B------:R-:W-:Y:S01]  /*0a00*/  DFMA R16, R14, UR6, R16 ;  /* 0x000000060e107c2b */ /* 0x000fe20008000010 */
        /* <DEDUP_REMOVED lines=24> */
[----:B------:R-:W-:-:S08]  /*0b90*/  DFMA R16, R14, R16, 1 ;  /* 0x3ff000000e10742b */ /* 0x000fd00000000010 */
[----:B------:R-:W-:-:S10]  /*0ba0*/  DFMA R14, R14, R16, 1 ;  /* 0x3ff000000e0e742b */ /* 0x000fd40000000010 */
[----:B------:R-:W-:Y:S01]  /*0bb0*/  LEA R5, R8, R15, 0x14 ;  /* 0x0000000f08057211 */ /* 0x000fe200078ea0ff */
[----:B------:R-:W-:Y:S01]  /*0bc0*/  IMAD.MOV.U32 R4, RZ, RZ, R14 ;  /* 0x000000ffff047224 */ /* 0x000fe200078e000e */
[----:B------:R-:W-:Y:S06]  /*0bd0*/  @!P0 BRA `(.L_x_3) ;  /* 0x0000000000308947 */ /* 0x000fec0003800000 */
[----:B------:R-:W-:Y:S01]  /*0be0*/  FSETP.GEU.AND P1, PT, |R7|, 4.2275390625, PT ;  /* 0x408748000700780b */ /* 0x000fe20003f2e200 */
[C---:B------:R-:W-:Y:S02]  /*0bf0*/  DADD R16, R6.reuse, +INF ;  /* 0x7ff0000006107429 */ /* 0x040fe40000000000 */
[----:B------:R-:W-:-:S08]  /*0c00*/  DSETP.GEU.AND P0, PT, R6, RZ, PT ;  /* 0x000000ff0600722a */ /* 0x000fd00003f0e000 */
[----:B------:R-:W-:Y:S02]  /*0c10*/  FSEL R5, R17, RZ, P0 ;  /* 0x000000ff11057208 */ /* 0x000fe40000000000 */
[----:B------:R-:W-:-:S04]  /*0c20*/  @!P1 LEA.HI R4, R8, R8, RZ, 0x1 ;  /* 0x0000000808049211 */ /* 0x000fc800078f08ff */
[----:B------:R-:W-:Y:S02]  /*0c30*/  @!P1 SHF.R.S32.HI R7, RZ, 0x1, R4 ;  /* 0x00000001ff079819 */ /* 0x000fe40000011404 */
[----:B------:R-:W-:-:S03]  /*0c40*/  FSEL R4, R16, RZ, P0 ;  /* 0x000000ff10047208 */ /* 0x000fc60000000000 */
[----:B------:R-:W-:Y:S02]  /*0c50*/  @!P1 IMAD.IADD R6, R8, 0x1, -R7 ;  /* 0x0000000108069824 */ /* 0x000fe400078e0a07 */
[----:B------:R-:W-:-:S03]  /*0c60*/  @!P1 IMAD R15, R7, 0x100000, R15 ;  /* 0x00100000070f9824 */ /* 0x000fc600078e020f */
[----:B------:R-:W-:Y:S02]  /*0c70*/  @!P1 LEA R7, R6, 0x3ff00000, 0x14 ;  /* 0x3ff0000006079811 */ /* 0x000fe400078ea0ff */
[----:B------:R-:W-:-:S06]  /*0c80*/  @!P1 MOV R6, RZ ;  /* 0x000000ff00069202 */ /* 0x000fcc0000000f00 */
[----:B------:R-:W-:-:S11]  /*0c90*/  @!P1 DMUL R4, R14, R6 ;  /* 0x000000060e049228 */ /* 0x000fd60000000000 */
.L_x_3:
[----:B------:R-:W-:Y:S02]  /*0ca0*/  DFMA R6, R12, R4, R4 ;  /* 0x000000040c06722b */ /* 0x000fe40000000004 */
[----:B------:R-:W-:-:S08]  /*0cb0*/  DSETP.NEU.AND P0, PT, |R4|, +INF , PT ;  /* 0x7ff000000400742a */ /* 0x000fd00003f0d200 */
[----:B------:R-:W-:Y:S01]  /*0cc0*/  FSEL R8, R4, R6, !P0 ;  /* 0x0000000604087208 */ /* 0x000fe20004000000 */
[----:B------:R-:W-:Y:S01]  /*0cd0*/  IMAD.MOV.U32 R4, RZ, RZ, R0 ;  /* 0x000000ffff047224 */ /* 0x000fe200078e0000 */
[----:B------:R-:W-:Y:S01]  /*0ce0*/  FSEL R9, R5, R7, !P0 ;  /* 0x0000000705097208 */ /* 0x000fe20004000000 */
[----:B------:R-:W-:-:S04]  /*0cf0*/  IMAD.MOV.U32 R5, RZ, RZ, 0x0 ;  /* 0x00000000ff057424 */ /* 0x000fc800078e00ff */
[----:B------:R-:W-:Y:S05]  /*0d00*/  RET.REL.NODEC R4 `(_Z34doubleArrayElementwiseSquareKernelPdS_i) ;  /* 0xfffffff004bc7950 */ /* 0x000fea0003c3ffff */
.L_x_4:
[----:B------:R-:W-:-:S00]  /*0d10*/  BRA `(.L_x_4) ;  /* 0xfffffffc00fc7947 */ /* 0x000fc0000383ffff */
[----:B------:R-:W-:-:S00]  /*0d20*/  NOP ;  /* 0x0000000000007918 */ /* 0x000fc00000000000 */
        /* <DEDUP_REMOVED lines=13> */
.L_x_5:


//--------------------- .nv.shared.reserved.0     --------------------------
	.section	.nv.shared.reserved.0,"aw",@nobits
	.weak		__nv_reservedSMEM_offset_0_alias
	.size		__nv_reservedSMEM_offset_0_alias, 0, 64
	.other		__nv_reservedSMEM_offset_0_alias,@"STO_CUDA_RESERVED_SHARED STV_DEFAULT"
__nv_reservedSMEM_offset_0_alias:
	.zero		0
	.zero		64


//--------------------- .nv.constant0._Z34doubleArrayElementwiseSquareKernelPdS_i --------------------------
	.section	.nv.constant0._Z34doubleArrayElementwiseSquareKernelPdS_i,"a",@progbits
	.sectionflags	@""
	.align	4
.nv.constant0._Z34doubleArrayElementwiseSquareKernelPdS_i:
	.zero		916


//--------------------- SYMBOLS --------------------------

	.type		.nv.reservedSmem.offset0,@object
	.size		.nv.reservedSmem.offset0,0x4
